//
// Generated by NVIDIA NVVM Compiler
//
// Compiler Build ID: CL-36424714
// Cuda compilation tools, release 13.0, V13.0.88
// Based on NVVM 20.0.0
//

.version 9.0
.target sm_100
.address_size 64

	// .globl	_Z14vectorAdditionPfS_S_i

.visible .entry _Z14vectorAdditionPfS_S_i(
	.param .u64 .ptr .align 1 _Z14vectorAdditionPfS_S_i_param_0,
	.param .u64 .ptr .align 1 _Z14vectorAdditionPfS_S_i_param_1,
	.param .u64 .ptr .align 1 _Z14vectorAdditionPfS_S_i_param_2,
	.param .u32 _Z14vectorAdditionPfS_S_i_param_3
)
{
	.reg .pred 	%p<2>;
	.reg .b32 	%r<6>;
	.reg .b32 	%f<4>;
	.reg .b64 	%rd<11>;

	ld.param.u64 	%rd1, [_Z14vectorAdditionPfS_S_i_param_0];
	ld.param.u64 	%rd2, [_Z14vectorAdditionPfS_S_i_param_1];
	ld.param.u64 	%rd3, [_Z14vectorAdditionPfS_S_i_param_2];
	ld.param.u32 	%r2, [_Z14vectorAdditionPfS_S_i_param_3];
	mov.u32 	%r3, %ctaid.x;
	mov.u32 	%r4, %ntid.x;
	mov.u32 	%r5, %tid.x;
	mad.lo.s32 	%r1, %r3, %r4, %r5;
	setp.ge.s32 	%p1, %r1, %r2;
	@%p1 bra 	$L__BB0_2;
	cvta.to.global.u64 	%rd4, %rd1;
	cvta.to.global.u64 	%rd5, %rd2;
	cvta.to.global.u64 	%rd6, %rd3;
	mul.wide.s32 	%rd7, %r1, 4;
	add.s64 	%rd8, %rd4, %rd7;
	ld.global.f32 	%f1, [%rd8];
	add.s64 	%rd9, %rd5, %rd7;
	ld.global.f32 	%f2, [%rd9];
	add.f32 	%f3, %f1, %f2;
	add.s64 	%rd10, %rd6, %rd7;
	st.global.f32 	[%rd10], %f3;
$L__BB0_2:
	ret;

}


// ===== COMPILED SASS (sm_100) =====

	.target	sm_100

	.elftype	@"ET_EXEC"


//--------------------- .note.nv.tkinfo           --------------------------
	.section	.note.nv.tkinfo,"",@"SHT_NOTE"
	.sectionflags	@"SHF_NOTE_NV_TKINFO"
	.tkinfo
        /*0018*/ 	.word	0x00000002
        /*0030*/ 	.string	""
        /*0030*/ 	.string	"ptxas"
        /*0030*/ 	.string	"Cuda compilation tools, release 13.0, V13.0.88"
        /*0030*/ 	.string	"Build cuda_13.0.r13.0/compiler.36424714_0"
        /*0030*/ 	.string	"-arch sm_100 -m 64 "



//--------------------- .note.nv.cuinfo           --------------------------
	.section	.note.nv.cuinfo,"",@"SHT_NOTE"
	.sectionflags	@"SHF_NOTE_NV_CUINFO"
        /*0018*/ 	.short	0x0002
        /*001a*/ 	.short	0x0064
        /*001c*/ 	.short	0x0082
	.zero		2


//--------------------- .nv.info                  --------------------------
	.section	.nv.info,"",@"SHT_CUDA_INFO"
	.align	4


	//----- nvinfo : EIATTR_REGCOUNT
	.align		4
        /*0000*/ 	.byte	0x04, 0x2f
        /*0002*/ 	.short	(.L_1 - .L_0)
	.align		4
.L_0:
        /*0004*/ 	.word	index@(_Z14vectorAdditionPfS_S_i)
        /*0008*/ 	.word	0x0000000c


	//----- nvinfo : EIATTR_FRAME_SIZE
	.align		4
.L_1:
        /*000c*/ 	.byte	0x04, 0x11
        /*000e*/ 	.short	(.L_3 - .L_2)
	.align		4
.L_2:
        /*0010*/ 	.word	index@(_Z14vectorAdditionPfS_S_i)
        /*0014*/ 	.word	0x00000000


	//----- nvinfo : EIATTR_MIN_STACK_SIZE
	.align		4
.L_3:
        /*0018*/ 	.byte	0x04, 0x12
        /*001a*/ 	.short	(.L_5 - .L_4)
	.align		4
.L_4:
        /*001c*/ 	.word	index@(_Z14vectorAdditionPfS_S_i)
        /*0020*/ 	.word	0x00000000
.L_5:


//--------------------- .nv.compat                --------------------------
	.section	.nv.compat,"",@"SHT_CUDA_COMPAT_INFO"
	.align	4
        /*0000*/ 	.byte	0x02, 0x09, 0x00, 0x00, 0x02, 0x02, 0x01, 0x00, 0x02, 0x05, 0x05, 0x00, 0x03, 0x07, 0x01, 0x01
        /*0010*/ 	.byte	0x02, 0x03, 0x00, 0x00, 0x02, 0x06, 0x01, 0x00, 0x04, 0x0b, 0x08, 0x00, 0x09, 0x00, 0x00, 0x00
        /*0020*/ 	.byte	0x00, 0x00, 0x00, 0x00


//--------------------- .nv.info._Z14vectorAdditionPfS_S_i --------------------------
	.section	.nv.info._Z14vectorAdditionPfS_S_i,"",@"SHT_CUDA_INFO"
	.sectionflags	@""
	.align	4


	//----- nvinfo : EIATTR_CUDA_API_VERSION
	.align		4
        /*0000*/ 	.byte	0x04, 0x37
        /*0002*/ 	.short	(.L_7 - .L_6)
.L_6:
        /*0004*/ 	.word	0x00000082


	//----- nvinfo : EIATTR_KPARAM_INFO
	.align		4
.L_7:
        /*0008*/ 	.byte	0x04, 0x17
        /*000a*/ 	.short	(.L_9 - .L_8)
.L_8:
        /*000c*/ 	.word	0x00000000
        /*0010*/ 	.short	0x0003
        /*0012*/ 	.short	0x0018
        /*0014*/ 	.byte	0x00, 0xf0, 0x11, 0x00


	//----- nvinfo : EIATTR_KPARAM_INFO
	.align		4
.L_9:
        /*0018*/ 	.byte	0x04, 0x17
        /*001a*/ 	.short	(.L_11 - .L_10)
.L_10:
        /*001c*/ 	.word	0x00000000
        /*0020*/ 	.short	0x0002
        /*0022*/ 	.short	0x0010
        /*0024*/ 	.byte	0x00, 0xf5, 0x21, 0x00


	//----- nvinfo : EIATTR_KPARAM_INFO
	.align		4
.L_11:
        /*0028*/ 	.byte	0x04, 0x17
        /*002a*/ 	.short	(.L_13 - .L_12)
.L_12:
        /*002c*/ 	.word	0x00000000
        /*0030*/ 	.short	0x0001
        /*0032*/ 	.short	0x0008
        /*0034*/ 	.byte	0x00, 0xf5, 0x21, 0x00


	//----- nvinfo : EIATTR_KPARAM_INFO
	.align		4
.L_13:
        /*0038*/ 	.byte	0x04, 0x17
        /*003a*/ 	.short	(.L_15 - .L_14)
.L_14:
        /*003c*/ 	.word	0x00000000
        /*0040*/ 	.short	0x0000
        /*0042*/ 	.short	0x0000
        /*0044*/ 	.byte	0x00, 0xf5, 0x21, 0x00


	//----- nvinfo : EIATTR_SPARSE_MMA_MASK
	.align		4
.L_15:
        /*0048*/ 	.byte	0x03, 0x50
        /*004a*/ 	.short	0x0000


	//----- nvinfo : EIATTR_MAXREG_COUNT
	.align		4
        /*004c*/ 	.byte	0x03, 0x1b
        /*004e*/ 	.short	0x00ff


	//----- nvinfo : EIATTR_MERCURY_ISA_VERSION
	.align		4
        /*0050*/ 	.byte	0x03, 0x5f
        /*0052*/ 	.short	0x0101


	//----- nvinfo : EIATTR_VRC_CTA_INIT_COUNT
	.align		4
        /*0054*/ 	.byte	0x02, 0x4a
	.zero		1
	.zero		1


	//----- nvinfo : EIATTR_EXIT_INSTR_OFFSETS
	.align		4
        /*0058*/ 	.byte	0x04, 0x1c
        /*005a*/ 	.short	(.L_17 - .L_16)


	//   ....[0]....
.L_16:
        /*005c*/ 	.word	0x00000070


	//   ....[1]....
        /*0060*/ 	.word	0x00000130


	//----- nvinfo : EIATTR_CBANK_PARAM_SIZE
	.align		4
.L_17:
        /*0064*/ 	.byte	0x03, 0x19
        /*0066*/ 	.short	0x001c


	//----- nvinfo : EIATTR_PARAM_CBANK
	.align		4
        /*0068*/ 	.byte	0x04, 0x0a
        /*006a*/ 	.short	(.L_19 - .L_18)
	.align		4
.L_18:
        /*006c*/ 	.word	index@(.nv.constant0._Z14vectorAdditionPfS_S_i)
        /*0070*/ 	.short	0x0380
        /*0072*/ 	.short	0x001c


	//----- nvinfo : EIATTR_SW_WAR
	.align		4
.L_19:
        /*0074*/ 	.byte	0x04, 0x36
        /*0076*/ 	.short	(.L_21 - .L_20)
.L_20:
        /*0078*/ 	.word	0x00000008
.L_21:


//--------------------- .nv.callgraph             --------------------------
	.section	.nv.callgraph,"",@"SHT_CUDA_CALLGRAPH"
	.align	4
	.sectionentsize	8
	.align		4
        /*0000*/ 	.word	0x00000000
	.align		4
        /*0004*/ 	.word	0xffffffff
	.align		4
        /*0008*/ 	.word	0x00000000
	.align		4
        /*000c*/ 	.word	0xfffffffe
	.align		4
        /*0010*/ 	.word	0x00000000
	.align		4
        /*0014*/ 	.word	0xfffffffd
	.align		4
        /*0018*/ 	.word	0x00000000
	.align		4
        /*001c*/ 	.word	0xfffffffc


//--------------------- .text._Z14vectorAdditionPfS_S_i --------------------------
	.section	.text._Z14vectorAdditionPfS_S_i,"ax",@progbits
	.align	128
        .global         _Z14vectorAdditionPfS_S_i
        .type           _Z14vectorAdditionPfS_S_i,@function
        .size           _Z14vectorAdditionPfS_S_i,(.L_x_1 - _Z14vectorAdditionPfS_S_i)
        .other          _Z14vectorAdditionPfS_S_i,@"STO_CUDA_ENTRY STV_DEFAULT"
_Z14vectorAdditionPfS_S_i:
.text._Z14vectorAdditionPfS_S_i:
[----:B------:R-:W-:Y:S01]  /*0000*/  LDC R1, c[0x0][0x37c] ;  /* 0x0000df00ff017b82 */ /* 0x000fe20000000800 */
[----:B------:R-:W0:Y:S07]  /*0010*/  S2R R0, SR_TID.X ;  /* 0x0000000000007919 */ /* 0x000e2e0000002100 */
[----:B------:R-:W0:Y:S01]  /*0020*/  S2UR UR4, SR_CTAID.X ;  /* 0x00000000000479c3 */ /* 0x000e220000002500 */
[----:B------:R-:W1:Y:S07]  /*0030*/  LDCU UR5, c[0x0][0x398] ;  /* 0x00007300ff0577ac */ /* 0x000e6e0008000800 */
[----:B------:R-:W0:Y:S02]  /*0040*/  LDC R9, c[0x0][0x360] ;  /* 0x0000d800ff097b82 */ /* 0x000e240000000800 */
[----:B0-----:R-:W-:-:S05]  /*0050*/  IMAD R9, R9, UR4, R0 ;  /* 0x0000000409097c24 */ /* 0x001fca000f8e0200 */
[----:B-1----:R-:W-:-:S13]  /*0060*/  ISETP.GE.AND P0, PT, R9, UR5, PT ;  /* 0x0000000509007c0c */ /* 0x002fda000bf06270 */
[----:B------:R-:W-:Y:S05]  /*0070*/  @P0 EXIT ;  /* 0x000000000000094d */ /* 0x000fea0003800000 */
[----:B------:R-:W0:Y:S01]  /*0080*/  LDC.64 R2, c[0x0][0x380] ;  /* 0x0000e000ff027b82 */ /* 0x000e220000000a00 */
[----:B------:R-:W1:Y:S07]  /*0090*/  LDCU.64 UR4, c[0x0][0x358] ;  /* 0x00006b00ff0477ac */ /* 0x000e6e0008000a00 */
[----:B------:R-:W2:Y:S08]  /*00a0*/  LDC.64 R4, c[0x0][0x388] ;  /* 0x0000e200ff047b82 */ /* 0x000eb00000000a00 */
[----:B------:R-:W3:Y:S01]  /*00b0*/  LDC.64 R6, c[0x0][0x390] ;  /* 0x0000e400ff067b82 */ /* 0x000ee20000000a00 */
[----:B0-----:R-:W-:-:S06]  /*00c0*/  IMAD.WIDE R2, R9, 0x4, R2 ;  /* 0x0000000409027825 */ /* 0x001fcc00078e0202 */
[----:B-1----:R-:W4:Y:S01]  /*00d0*/  LDG.E R2, desc[UR4][R2.64] ;  /* 0x0000000402027981 */ /* 0x002f22000c1e1900 */
[----:B--2---:R-:W-:-:S06]  /*00e0*/  IMAD.WIDE R4, R9, 0x4, R4 ;  /* 0x0000000409047825 */ /* 0x004fcc00078e0204 */
[----:B------:R-:W4:Y:S01]  /*00f0*/  LDG.E R5, desc[UR4][R4.64] ;  /* 0x0000000404057981 */ /* 0x000f22000c1e1900 */
[----:B---3--:R-:W-:-:S04]  /*0100*/  IMAD.WIDE R6, R9, 0x4, R6 ;  /* 0x0000000409067825 */ /* 0x008fc800078e0206 */
[----:B----4-:R-:W-:-:S05]  /*0110*/  FADD R9, R2, R5 ;  /* 0x0000000502097221 */ /* 0x010fca0000000000 */
[----:B------:R-:W-:Y:S01]  /*0120*/  STG.E desc[UR4][R6.64], R9 ;  /* 0x0000000906007986 */ /* 0x000fe2000c101904 */
[----:B------:R-:W-:Y:S05]  /*0130*/  EXIT ;  /* 0x000000000000794d */ /* 0x000fea0003800000 */
.L_x_0:
[----:B------:R-:W-:-:S00]  /*0140*/  BRA `(.L_x_0) ;  /* 0xfffffffc00fc7947 */ /* 0x000fc0000383ffff */
[----:B------:R-:W-:-:S00]  /*0150*/  NOP ;  /* 0x0000000000007918 */ /* 0x000fc00000000000 */
        /* <DEDUP_REMOVED lines=10> */
.L_x_1:


//--------------------- .nv.shared.reserved.0     --------------------------
	.section	.nv.shared.reserved.0,"aw",@nobits
	.weak		__nv_reservedSMEM_offset_0_alias
	.size		__nv_reservedSMEM_offset_0_alias, 0, 64
	.other		__nv_reservedSMEM_offset_0_alias,@"STO_CUDA_RESERVED_SHARED STV_DEFAULT"
__nv_reservedSMEM_offset_0_alias:
	.zero		0
	.zero		64


//--------------------- .nv.constant0._Z14vectorAdditionPfS_S_i --------------------------
	.section	.nv.constant0._Z14vectorAdditionPfS_S_i,"a",@progbits
	.sectionflags	@""
	.align	4
.nv.constant0._Z14vectorAdditionPfS_S_i:
	.zero		924


//--------------------- SYMBOLS --------------------------

	.type		.nv.reservedSmem.offset0,@object
	.size		.nv.reservedSmem.offset0,0x4
